	.headerflags	@"EF_CUDA_TEXMODE_UNIFIED EF_CUDA_64BIT_ADDRESS EF_CUDA_ACCELERATORS EF_CUDA_SM90 EF_CUDA_VIRTUAL_SM(EF_CUDA_SM90)"
	.elftype	@"ET_EXEC"


//--------------------- .nv.info                  --------------------------
	.section	.nv.info,"",@"SHT_CUDA_INFO"
	.align	4


	//----- nvinfo : EIATTR_REGCOUNT
	.align		4
        /*0000*/ 	.byte	0x04, 0x2f
        /*0002*/ 	.short	(.L_3 - .L_2)
	.align		4
.L_2:
        /*0004*/ 	.word	index@(triton_poi_fused__native_batch_norm_legit_no_training_relu_11)
        /*0008*/ 	.word	0x00000020


	//----- nvinfo : EIATTR_MIN_STACK_SIZE
	.align		4
.L_3:
        /*000c*/ 	.byte	0x04, 0x12
        /*000e*/ 	.short	(.L_5 - .L_4)
	.align		4
.L_4:
        /*0010*/ 	.word	index@(triton_poi_fused__native_batch_norm_legit_no_training_relu_11)
        /*0014*/ 	.word	0x00000000


	//----- nvinfo : EIATTR_FRAME_SIZE
	.align		4
.L_5:
        /*0018*/ 	.byte	0x04, 0x11
        /*001a*/ 	.short	(.L_7 - .L_6)
	.align		4
.L_6:
        /*001c*/ 	.word	index@(triton_poi_fused__native_batch_norm_legit_no_training_relu_11)
        /*0020*/ 	.word	0x00000000


	//----- nvinfo : EIATTR_MIN_STACK_SIZE
	.align		4
.L_7:
        /*0024*/ 	.byte	0x04, 0x12
        /*0026*/ 	.short	(.L_9 - .L_8)
	.align		4
.L_8:
        /*0028*/ 	.word	index@(triton_poi_fused__native_batch_norm_legit_no_training_relu_11)
        /*002c*/ 	.word	0x00000000
.L_9:


//--------------------- .nv.info.triton_poi_fused__native_batch_norm_legit_no_training_relu_11 --------------------------
	.section	.nv.info.triton_poi_fused__native_batch_norm_legit_no_training_relu_11,"",@"SHT_CUDA_INFO"
	.sectionflags	@""
	.align	4


	//----- nvinfo : EIATTR_CUDA_API_VERSION
	.align		4
        /*0000*/ 	.byte	0x04, 0x37
        /*0002*/ 	.short	(.L_11 - .L_10)
.L_10:
        /*0004*/ 	.word	0x0000007c


	//----- nvinfo : EIATTR_KPARAM_INFO
	.align		4
.L_11:
        /*0008*/ 	.byte	0x04, 0x17
        /*000a*/ 	.short	(.L_13 - .L_12)
.L_12:
        /*000c*/ 	.word	0x00000000
        /*0010*/ 	.short	0x0007
        /*0012*/ 	.short	0x0034
        /*0014*/ 	.byte	0x00, 0xf0, 0x11, 0x00


	//----- nvinfo : EIATTR_KPARAM_INFO
	.align		4
.L_13:
        /*0018*/ 	.byte	0x04, 0x17
        /*001a*/ 	.short	(.L_15 - .L_14)
.L_14:
        /*001c*/ 	.word	0x00000000
        /*0020*/ 	.short	0x0006
        /*0022*/ 	.short	0x0030
        /*0024*/ 	.byte	0x00, 0xf0, 0x11, 0x00


	//----- nvinfo : EIATTR_KPARAM_INFO
	.align		4
.L_15:
        /*0028*/ 	.byte	0x04, 0x17
        /*002a*/ 	.short	(.L_17 - .L_16)
.L_16:
        /*002c*/ 	.word	0x00000000
        /*0030*/ 	.short	0x0005
        /*0032*/ 	.short	0x0028
        /*0034*/ 	.byte	0x00, 0xf4, 0x21, 0x00


	//----- nvinfo : EIATTR_KPARAM_INFO
	.align		4
.L_17:
        /*0038*/ 	.byte	0x04, 0x17
        /*003a*/ 	.short	(.L_19 - .L_18)
.L_18:
        /*003c*/ 	.word	0x00000000
        /*0040*/ 	.short	0x0004
        /*0042*/ 	.short	0x0020
        /*0044*/ 	.byte	0x00, 0xf4, 0x21, 0x00


	//----- nvinfo : EIATTR_KPARAM_INFO
	.align		4
.L_19:
        /*0048*/ 	.byte	0x04, 0x17
        /*004a*/ 	.short	(.L_21 - .L_20)
.L_20:
        /*004c*/ 	.word	0x00000000
        /*0050*/ 	.short	0x0003
        /*0052*/ 	.short	0x0018
        /*0054*/ 	.byte	0x00, 0xf4, 0x21, 0x00


	//----- nvinfo : EIATTR_KPARAM_INFO
	.align		4
.L_21:
        /*0058*/ 	.byte	0x04, 0x17
        /*005a*/ 	.short	(.L_23 - .L_22)
.L_22:
        /*005c*/ 	.word	0x00000000
        /*0060*/ 	.short	0x0002
        /*0062*/ 	.short	0x0010
        /*0064*/ 	.byte	0x00, 0xf4, 0x21, 0x00


	//----- nvinfo : EIATTR_KPARAM_INFO
	.align		4
.L_23:
        /*0068*/ 	.byte	0x04, 0x17
        /*006a*/ 	.short	(.L_25 - .L_24)
.L_24:
        /*006c*/ 	.word	0x00000000
        /*0070*/ 	.short	0x0001
        /*0072*/ 	.short	0x0008
        /*0074*/ 	.byte	0x00, 0xf4, 0x21, 0x00


	//----- nvinfo : EIATTR_KPARAM_INFO
	.align		4
.L_25:
        /*0078*/ 	.byte	0x04, 0x17
        /*007a*/ 	.short	(.L_27 - .L_26)
.L_26:
        /*007c*/ 	.word	0x00000000
        /*0080*/ 	.short	0x0000
        /*0082*/ 	.short	0x0000
        /*0084*/ 	.byte	0x00, 0xf4, 0x21, 0x00


	//----- nvinfo : EIATTR_SPARSE_MMA_MASK
	.align		4
.L_27:
        /*0088*/ 	.byte	0x03, 0x50
        /*008a*/ 	.short	0x0000


	//----- nvinfo : EIATTR_MAXREG_COUNT
	.align		4
        /*008c*/ 	.byte	0x03, 0x1b
        /*008e*/ 	.short	0x00ff


	//----- nvinfo : EIATTR_EXIT_INSTR_OFFSETS
	.align		4
        /*0090*/ 	.byte	0x04, 0x1c
        /*0092*/ 	.short	(.L_29 - .L_28)


	//   ....[0]....
.L_28:
        /*0094*/ 	.word	0x00001230


	//   ....[1]....
        /*0098*/ 	.word	0x00001300


	//----- nvinfo : EIATTR_REQNTID
	.align		4
.L_29:
        /*009c*/ 	.byte	0x04, 0x10
        /*009e*/ 	.short	(.L_31 - .L_30)
.L_30:
        /*00a0*/ 	.word	0x00000100
        /*00a4*/ 	.word	0x00000001
        /*00a8*/ 	.word	0x00000001


	//----- nvinfo : EIATTR_CBANK_PARAM_SIZE
	.align		4
.L_31:
        /*00ac*/ 	.byte	0x03, 0x19
        /*00ae*/ 	.short	0x0038


	//----- nvinfo : EIATTR_PARAM_CBANK
	.align		4
        /*00b0*/ 	.byte	0x04, 0x0a
        /*00b2*/ 	.short	(.L_33 - .L_32)
	.align		4
.L_32:
        /*00b4*/ 	.word	index@(.nv.constant0.triton_poi_fused__native_batch_norm_legit_no_training_relu_11)
        /*00b8*/ 	.short	0x0210
        /*00ba*/ 	.short	0x0038


	//----- nvinfo : EIATTR_SW_WAR
	.align		4
.L_33:
        /*00bc*/ 	.byte	0x04, 0x36
        /*00be*/ 	.short	(.L_35 - .L_34)
.L_34:
        /*00c0*/ 	.word	0x00000008
.L_35:


//--------------------- .nv.callgraph             --------------------------
	.section	.nv.callgraph,"",@"SHT_CUDA_CALLGRAPH"
	.align	4
	.sectionentsize	8
	.align		4
        /*0000*/ 	.word	0x00000000
	.align		4
        /*0004*/ 	.word	0xffffffff
	.align		4
        /*0008*/ 	.word	0x00000000
	.align		4
        /*000c*/ 	.word	0xfffffffe
	.align		4
        /*0010*/ 	.word	0x00000000
	.align		4
        /*0014*/ 	.word	0xfffffffd
	.align		4
        /*0018*/ 	.word	0x00000000
	.align		4
        /*001c*/ 	.word	0xfffffffc


//--------------------- .nv.constant4             --------------------------
	.section	.nv.constant4,"a",@progbits
	.align	8
	.align		8
.nv.constant4:
        /*0000*/ 	.dword	_$_str
	.align		8
        /*0008*/ 	.dword	_$_str_$_2


//--------------------- .text.triton_poi_fused__native_batch_norm_legit_no_training_relu_11 --------------------------
	.section	.text.triton_poi_fused__native_batch_norm_legit_no_training_relu_11,"ax",@progbits
	.sectionflags	@"SHF_BARRIERS=1"
	.align	128
        .global         triton_poi_fused__native_batch_norm_legit_no_training_relu_11
        .type           triton_poi_fused__native_batch_norm_legit_no_training_relu_11,@function
        .size           triton_poi_fused__native_batch_norm_legit_no_training_relu_11,(.L_x_1 - triton_poi_fused__native_batch_norm_legit_no_training_relu_11)
        .other          triton_poi_fused__native_batch_norm_legit_no_training_relu_11,@"STO_CUDA_ENTRY STV_DEFAULT"
triton_poi_fused__native_batch_norm_legit_no_training_relu_11:
.text.triton_poi_fused__native_batch_norm_legit_no_training_relu_11:
[----:B------:R-:W0:Y:S01]  /*0000*/  LDC R1, c[0x0][0x28] ;  /* 0x00000a00ff017b82 */ /* 0x000e220000000800 */
[----:B------:R-:W1:Y:S07]  /*0010*/  S2R R2, SR_TID.X ;  /* 0x0000000000027919 */ /* 0x000e6e0000002100 */
[----:B------:R-:W2:Y:S01]  /*0020*/  LDC.64 R16, c[0x0][0x210] ;  /* 0x00008400ff107b82 */ /* 0x000ea20000000a00 */
[----:B------:R-:W-:Y:S01]  /*0030*/  ULDC.64 UR6, c[0x0][0x208] ;  /* 0x0000820000067ab9 */ /* 0x000fe20000000a00 */
[----:B------:R-:W3:Y:S01]  /*0040*/  S2R R21, SR_CTAID.Y ;  /* 0x0000000000157919 */ /* 0x000ee20000002600 */
[----:B------:R-:W4:Y:S01]  /*0050*/  S2R R5, SR_CTAID.X ;  /* 0x0000000000057919 */ /* 0x000f220000002500 */
[----:B-1----:R-:W-:Y:S01]  /*0060*/  IMAD.SHL.U32 R3, R2, 0x4, RZ ;  /* 0x0000000402037824 */ /* 0x002fe200078e00ff */
[----:B------:R-:W-:-:S04]  /*0070*/  SHF.R.U32.HI R8, RZ, 0x6, R2 ;  /* 0x00000006ff087819 */ /* 0x000fc80000011602 */
[----:B------:R-:W-:-:S04]  /*0080*/  LOP3.LUT R0, R3, 0xfc, RZ, 0xc0, !PT ;  /* 0x000000fc03007812 */ /* 0x000fc800078ec0ff */
[----:B---3--:R-:W-:Y:S01]  /*0090*/  PRMT R4, R0, 0x6540, R21 ;  /* 0x0000654000047816 */ /* 0x008fe20000000015 */
[----:B----4-:R-:W-:Y:S01]  /*00a0*/  IMAD.SHL.U32 R0, R5, 0x10, RZ ;  /* 0x0000001005007824 */ /* 0x010fe200078e00ff */
[----:B------:R-:W-:Y:S02]  /*00b0*/  SGXT.U32 R5, R8, 0x2 ;  /* 0x000000020805781a */ /* 0x000fe40000000000 */
[C---:B------:R-:W-:Y:S01]  /*00c0*/  ISETP.GE.AND P0, PT, R4.reuse, 0x180, PT ;  /* 0x000001800400780c */ /* 0x040fe20003f06270 */
[----:B------:R-:W-:Y:S01]  /*00d0*/  IMAD.HI R6, R4, 0x2aaaaaab, RZ ;  /* 0x2aaaaaab04067827 */ /* 0x000fe200078e02ff */
[----:B------:R-:W-:-:S04]  /*00e0*/  LOP3.LUT R18, R0, R5, RZ, 0xfc, !PT ;  /* 0x0000000500127212 */ /* 0x000fc800078efcff */
[----:B------:R-:W-:Y:S02]  /*00f0*/  SHF.R.U32.HI R7, RZ, 0x1f, R6 ;  /* 0x0000001fff077819 */ /* 0x000fe40000011606 */
[----:B------:R-:W-:Y:S02]  /*0100*/  ISETP.LT.AND P1, PT, R18, 0xc4, !P0 ;  /* 0x000000c41200780c */ /* 0x000fe40004721270 */
[----:B------:R-:W-:Y:S02]  /*0110*/  LEA.HI.SX32 R7, R6, R7, 0x1c ;  /* 0x0000000706077211 */ /* 0x000fe400078fe2ff */
[----:B------:R-:W-:-:S03]  /*0120*/  LOP3.LUT R8, R18, 0x4, RZ, 0xfc, !PT ;  /* 0x0000000412087812 */ /* 0x000fc600078efcff */
[C---:B------:R-:W-:Y:S01]  /*0130*/  IMAD R4, R7.reuse, -0x60, R4 ;  /* 0xffffffa007047824 */ /* 0x040fe200078e0204 */
[----:B------:R-:W-:Y:S02]  /*0140*/  ISETP.LT.AND P2, PT, R8, 0xc4, !P0 ;  /* 0x000000c40800780c */ /* 0x000fe40004741270 */
[----:B------:R-:W-:Y:S01]  /*0150*/  CS2R R8, SRZ ;  /* 0x0000000000087805 */ /* 0x000fe2000001ff00 */
[----:B------:R-:W-:Y:S01]  /*0160*/  IMAD R19, R7, 0x4980, R4 ;  /* 0x0000498007137824 */ /* 0x000fe200078e0204 */
[----:B------:R-:W-:Y:S02]  /*0170*/  CS2R R4, SRZ ;  /* 0x0000000000047805 */ /* 0x000fe4000001ff00 */
[----:B------:R-:W-:Y:S01]  /*0180*/  CS2R R6, SRZ ;  /* 0x0000000000067805 */ /* 0x000fe2000001ff00 */
[----:B------:R-:W-:-:S04]  /*0190*/  IMAD R19, R18, 0x60, R19 ;  /* 0x0000006012137824 */ /* 0x000fc800078e0213 */
[----:B--2---:R-:W-:-:S05]  /*01a0*/  IMAD.WIDE R14, R19, 0x4, R16 ;  /* 0x00000004130e7825 */ /* 0x004fca00078e0210 */
[----:B------:R1:W2:Y:S01]  /*01b0*/  @P1 LDG.E.EL.128 R4, desc[UR6][R14.64] ;  /* 0x000000060e041981 */ /* 0x0002a2000c2e1d00 */
[----:B------:R-:W-:Y:S01]  /*01c0*/  VIADD R23, R19, 0x180 ;  /* 0x0000018013177836 */ /* 0x000fe20000000000 */
[----:B------:R-:W-:Y:S02]  /*01d0*/  CS2R R10, SRZ ;  /* 0x00000000000a7805 */ /* 0x000fe4000001ff00 */
[----:B------:R-:W-:Y:S01]  /*01e0*/  LOP3.LUT R12, R18, 0x8, RZ, 0xfc, !PT ;  /* 0x00000008120c7812 */ /* 0x000fe200078efcff */
[----:B------:R-:W-:-:S03]  /*01f0*/  IMAD.WIDE R22, R23, 0x4, R16 ;  /* 0x0000000417167825 */ /* 0x000fc600078e0210 */
[----:B------:R-:W-:Y:S02]  /*0200*/  ISETP.LT.AND P1, PT, R12, 0xc4, !P0 ;  /* 0x000000c40c00780c */ /* 0x000fe40004721270 */
[----:B------:R3:W4:Y:S01]  /*0210*/  @P2 LDG.E.EL.128 R8, desc[UR6][R22.64] ;  /* 0x0000000616082981 */ /* 0x000722000c2e1d00 */
[----:B------:R-:W-:Y:S02]  /*0220*/  IADD3 R25, R19, 0x300, RZ ;  /* 0x0000030013197810 */ /* 0x000fe40007ffe0ff */
[----:B------:R-:W-:Y:S02]  /*0230*/  CS2R R12, SRZ ;  /* 0x00000000000c7805 */ /* 0x000fe4000001ff00 */
[----:B-1----:R-:W-:Y:S01]  /*0240*/  CS2R R14, SRZ ;  /* 0x00000000000e7805 */ /* 0x002fe2000001ff00 */
[----:B------:R-:W-:-:S05]  /*0250*/  IMAD.WIDE R24, R25, 0x4, R16 ;  /* 0x0000000419187825 */ /* 0x000fca00078e0210 */
[----:B------:R-:W5:Y:S01]  /*0260*/  @P1 LDG.E.EL.128 R12, desc[UR6][R24.64] ;  /* 0x00000006180c1981 */ /* 0x000f62000c2e1d00 */
[----:B------:R-:W-:Y:S01]  /*0270*/  LOP3.LUT R18, R18, 0xc, RZ, 0xfc, !PT ;  /* 0x0000000c12127812 */ /* 0x000fe200078efcff */
[----:B------:R-:W-:-:S03]  /*0280*/  VIADD R27, R19, 0x480 ;  /* 0x00000480131b7836 */ /* 0x000fc60000000000 */
[----:B------:R-:W-:Y:S01]  /*0290*/  ISETP.LT.AND P0, PT, R18, 0xc4, !P0 ;  /* 0x000000c41200780c */ /* 0x000fe20004701270 */
[----:B------:R-:W-:Y:S01]  /*02a0*/  IMAD.WIDE R26, R27, 0x4, R16 ;  /* 0x000000041b1a7825 */ /* 0x000fe200078e0210 */
[----:B------:R-:W-:Y:S02]  /*02b0*/  CS2R R16, SRZ ;  /* 0x0000000000107805 */ /* 0x000fe4000001ff00 */
[----:B------:R-:W-:-:S09]  /*02c0*/  CS2R R18, SRZ ;  /* 0x0000000000127805 */ /* 0x000fd2000001ff00 */
[----:B------:R1:W5:Y:S01]  /*02d0*/  @P0 LDG.E.EL.128 R16, desc[UR6][R26.64] ;  /* 0x000000061a100981 */ /* 0x000362000c2e1d00 */
[----:B------:R-:W1:Y:S01]  /*02e0*/  S2UR UR5, SR_CgaCtaId ;  /* 0x00000000000579c3 */ /* 0x000e620000008800 */
[----:B------:R-:W-:Y:S01]  /*02f0*/  SHF.R.U32.HI R20, RZ, 0x2, R2 ;  /* 0x00000002ff147819 */ /* 0x000fe20000011602 */
[----:B------:R-:W-:Y:S01]  /*0300*/  UMOV UR4, 0x400 ;  /* 0x0000040000047882 */ /* 0x000fe20000000000 */
[----:B---3--:R-:W-:Y:S02]  /*0310*/  LOP3.LUT R22, R3, 0x3fc, RZ, 0xc0, !PT ;  /* 0x000003fc03167812 */ /* 0x008fe400078ec0ff */
[----:B------:R-:W-:Y:S02]  /*0320*/  LOP3.LUT R20, R20, 0x30, RZ, 0xc0, !PT ;  /* 0x0000003014147812 */ /* 0x000fe400078ec0ff */
[----:B------:R-:W-:Y:S01]  /*0330*/  PRMT R29, R2, 0x6540, R21 ;  /* 0x00006540021d7816 */ /* 0x000fe20000000015 */
[----:B01----:R-:W0:Y:S03]  /*0340*/  LDC.64 R26, c[0x0][0x220] ;  /* 0x00008800ff1a7b82 */ /* 0x003e260000000a00 */
[----:B------:R-:W-:Y:S01]  /*0350*/  ISETP.GE.AND P0, PT, R29, 0x180, PT ;  /* 0x000001801d00780c */ /* 0x000fe20003f06270 */
[----:B------:R-:W-:-:S06]  /*0360*/  UPRMT UR4, UR5, 0x654, UR4 ;  /* 0x0000065405047896 */ /* 0x000fcc0008000004 */
[----:B------:R-:W-:Y:S01]  /*0370*/  VIADD R23, R20, UR4 ;  /* 0x0000000414177c36 */ /* 0x000fe20008000000 */
[----:B------:R-:W-:-:S03]  /*0380*/  LOP3.LUT R20, R2, 0xff, RZ, 0xc0, !PT ;  /* 0x000000ff02147812 */ /* 0x000fc600078ec0ff */
[----:B------:R-:W-:Y:S01]  /*0390*/  IMAD R22, R22, 0x4, R23 ;  /* 0x0000000416167824 */ /* 0x000fe200078e0217 */
[----:B------:R-:W-:-:S04]  /*03a0*/  LEA R20, R20, UR4, 0x2 ;  /* 0x0000000414147c11 */ /* 0x000fc8000f8e10ff */
[----:B--2---:R-:W-:Y:S01]  /*03b0*/  STS.128 [R22], R4 ;  /* 0x0000000416007388 */ /* 0x004fe20000000c00 */
[----:B------:R-:W-:Y:S06]  /*03c0*/  BAR.SYNC.DEFER_BLOCKING 0x0 ;  /* 0x0000000000007b1d */ /* 0x000fec0000010000 */
[----:B------:R-:W-:Y:S04]  /*03d0*/  LDS R25, [R20] ;  /* 0x0000000014197984 */ /* 0x000fe80000000800 */
[----:B------:R-:W-:Y:S04]  /*03e0*/  LDS R23, [R20+0x410] ;  /* 0x0004100014177984 */ /* 0x000fe80000000800 */
[----:B------:R-:W-:Y:S04]  /*03f0*/  LDS R28, [R20+0x820] ;  /* 0x00082000141c7984 */ /* 0x000fe80000000800 */
[----:B------:R-:W-:Y:S01]  /*0400*/  LDS R24, [R20+0xc30] ;  /* 0x000c300014187984 */ /* 0x000fe20000000800 */
[----:B------:R-:W-:Y:S06]  /*0410*/  BAR.SYNC.DEFER_BLOCKING 0x0 ;  /* 0x0000000000007b1d */ /* 0x000fec0000010000 */
[----:B----4-:R1:W-:Y:S02]  /*0420*/  STS.128 [R22], R8 ;  /* 0x0000000816007388 */ /* 0x0103e40000000c00 */
[----:B------:R-:W-:Y:S01]  /*0430*/  BAR.SYNC.DEFER_BLOCKING 0x0 ;  /* 0x0000000000007b1d */ /* 0x000fe20000010000 */
[----:B-1----:R-:W-:-:S07]  /*0440*/  IMAD.HI R8, R29, 0x2aaaaaab, RZ ;  /* 0x2aaaaaab1d087827 */ /* 0x002fce00078e02ff */
[----:B------:R-:W1:Y:S01]  /*0450*/  LDC.64 R10, c[0x0][0x230] ;  /* 0x00008c00ff0a7b82 */ /* 0x000e620000000a00 */
[----:B------:R-:W-:-:S04]  /*0460*/  SHF.R.U32.HI R9, RZ, 0x1f, R8 ;  /* 0x0000001fff097819 */ /* 0x000fc80000011608 */
[----:B------:R-:W-:Y:S01]  /*0470*/  LEA.HI R8, R8, R9, RZ, 0x1c ;  /* 0x0000000908087211 */ /* 0x000fe200078fe0ff */
[----:B------:R-:W-:Y:S04]  /*0480*/  LDS R4, [R20] ;  /* 0x0000000014047984 */ /* 0x000fe80000000800 */
[----:B------:R-:W2:Y:S04]  /*0490*/  LDS R7, [R20+0x410] ;  /* 0x0004100014077984 */ /* 0x000ea80000000800 */
[----:B------:R-:W3:Y:S04]  /*04a0*/  LDS R6, [R20+0x820] ;  /* 0x0008200014067984 */ /* 0x000ee80000000800 */
[----:B------:R-:W4:Y:S01]  /*04b0*/  LDS R5, [R20+0xc30] ;  /* 0x000c300014057984 */ /* 0x000f220000000800 */
[----:B------:R-:W-:Y:S06]  /*04c0*/  BAR.SYNC.DEFER_BLOCKING 0x0 ;  /* 0x0000000000007b1d */ /* 0x000fec0000010000 */
[----:B-----5:R5:W-:Y:S02]  /*04d0*/  STS.128 [R22], R12 ;  /* 0x0000000c16007388 */ /* 0x020be40000000c00 */
[----:B------:R-:W-:Y:S01]  /*04e0*/  BAR.SYNC.DEFER_BLOCKING 0x0 ;  /* 0x0000000000007b1d */ /* 0x000fe20000010000 */
[----:B-----5:R-:W-:-:S07]  /*04f0*/  IMAD R15, R8, -0x60, R29 ;  /* 0xffffffa0080f7824 */ /* 0x020fce00078e021d */
[----:B------:R-:W5:Y:S01]  /*0500*/  LDC.64 R8, c[0x0][0x218] ;  /* 0x00008600ff087b82 */ /* 0x000f620000000a00 */
[----:B0-----:R-:W-:Y:S01]  /*0510*/  IMAD.WIDE R26, R15, 0x4, R26 ;  /* 0x000000040f1a7825 */ /* 0x001fe200078e021a */
[----:B------:R-:W0:Y:S04]  /*0520*/  LDS R14, [R20] ;  /* 0x00000000140e7984 */ /* 0x000e280000000800 */
[----:B------:R-:W0:Y:S04]  /*0530*/  LDS R13, [R20+0x410] ;  /* 0x00041000140d7984 */ /* 0x000e280000000800 */
[----:B------:R-:W0:Y:S04]  /*0540*/  LDS R12, [R20+0x820] ;  /* 0x00082000140c7984 */ /* 0x000e280000000800 */
[----:B------:R-:W0:Y:S01]  /*0550*/  LDS R29, [R20+0xc30] ;  /* 0x000c3000141d7984 */ /* 0x000e220000000800 */
[----:B------:R-:W-:Y:S06]  /*0560*/  BAR.SYNC.DEFER_BLOCKING 0x0 ;  /* 0x0000000000007b1d */ /* 0x000fec0000010000 */
[----:B------:R1:W-:Y:S02]  /*0570*/  STS.128 [R22], R16 ;  /* 0x0000001016007388 */ /* 0x0003e40000000c00 */
[----:B------:R-:W-:Y:S01]  /*0580*/  BAR.SYNC.DEFER_BLOCKING 0x0 ;  /* 0x0000000000007b1d */ /* 0x000fe20000010000 */
[----:B-1----:R-:W-:-:S10]  /*0590*/  HFMA2.MMA R16, -RZ, RZ, 0, 0 ;  /* 0x00000000ff107435 */ /* 0x002fd400000001ff */
[----:B------:R1:W2:Y:S01]  /*05a0*/  @!P0 LDG.E.EL R16, desc[UR6][R26.64] ;  /* 0x000000061a108981 */ /* 0x0002a2000c2e1900 */
[----:B-----5:R-:W-:-:S03]  /*05b0*/  IMAD.WIDE R8, R15, 0x4, R8 ;  /* 0x000000040f087825 */ /* 0x020fc600078e0208 */
[----:B------:R-:W5:Y:S01]  /*05c0*/  LDS R17, [R20] ;  /* 0x0000000014117984 */ /* 0x000f620000000800 */
[----:B------:R-:W-:-:S03]  /*05d0*/  IMAD.WIDE R10, R15, 0x4, R10 ;  /* 0x000000040f0a7825 */ /* 0x000fc600078e020a */
[----:B------:R-:W0:Y:S01]  /*05e0*/  LDS R19, [R20+0x410] ;  /* 0x0004100014137984 */ /* 0x000e220000000800 */
[----:B-1----:R-:W-:-:S06]  /*05f0*/  IMAD.MOV.U32 R26, RZ, RZ, RZ ;  /* 0x000000ffff1a7224 */ /* 0x002fcc00078e00ff */
[----:B------:R1:W3:Y:S01]  /*0600*/  @!P0 LDG.E.EL R26, desc[UR6][R8.64] ;  /* 0x00000006081a8981 */ /* 0x0002e2000c2e1900 */
[----:B------:R-:W-:Y:S01]  /*0610*/  IMAD.MOV.U32 R18, RZ, RZ, RZ ;  /* 0x000000ffff127224 */ /* 0x000fe200078e00ff */
[----:B-1----:R-:W1:Y:S02]  /*0620*/  LDC.64 R8, c[0x0][0x228] ;  /* 0x00008a00ff087b82 */ /* 0x002e640000000a00 */
[----:B-1----:R-:W-:-:S04]  /*0630*/  IMAD.WIDE R8, R15, 0x4, R8 ;  /* 0x000000040f087825 */ /* 0x002fc800078e0208 */
[----:B------:R-:W-:Y:S01]  /*0640*/  IMAD.MOV.U32 R15, RZ, RZ, RZ ;  /* 0x000000ffff0f7224 */ /* 0x000fe200078e00ff */
[----:B------:R1:W5:Y:S05]  /*0650*/  @!P0 LDG.E.EL R18, desc[UR6][R8.64] ;  /* 0x0000000608128981 */ /* 0x00036a000c2e1900 */
[----:B------:R0:W5:Y:S01]  /*0660*/  @!P0 LDG.E.EL R15, desc[UR6][R10.64] ;  /* 0x000000060a0f8981 */ /* 0x000162000c2e1900 */
[----:B------:R-:W4:Y:S01]  /*0670*/  S2UR UR4, SR_CgaCtaId ;  /* 0x00000000000479c3 */ /* 0x000f220000008800 */
[----:B------:R-:W-:Y:S01]  /*0680*/  SHF.R.U32.HI R2, RZ, 0x2, R2 ;  /* 0x00000002ff027819 */ /* 0x000fe20000011602 */
[----:B------:R-:W-:Y:S01]  /*0690*/  UMOV UR5, 0x400 ;  /* 0x0000040000057882 */ /* 0x000fe20000000000 */
[----:B------:R-:W-:Y:S01]  /*06a0*/  LOP3.LUT R0, R0, 0xc, R3, 0xf8, !PT ;  /* 0x0000000c00007812 */ /* 0x000fe200078ef803 */
[----:B-1----:R-:W1:Y:S01]  /*06b0*/  LDS R9, [R20+0x820] ;  /* 0x0008200014097984 */ /* 0x002e620000000800 */
[----:B------:R-:W-:-:S03]  /*06c0*/  SGXT.U32 R2, R2, 0x6 ;  /* 0x000000060202781a */ /* 0x000fc60000000000 */
[----:B0-----:R-:W0:Y:S01]  /*06d0*/  LDS R11, [R20+0xc30] ;  /* 0x000c3000140b7984 */ /* 0x001e220000000800 */
[----:B------:R-:W-:Y:S02]  /*06e0*/  MOV R10, 0x3e800000 ;  /* 0x3e800000000a7802 */ /* 0x000fe40000000f00 */
[----:B------:R-:W-:Y:S01]  /*06f0*/  PRMT R21, R2, 0x6540, R21 ;  /* 0x0000654002157816 */ /* 0x000fe20000000015 */
[----:B----4-:R-:W-:Y:S01]  /*0700*/  UPRMT UR4, UR4, 0x654, UR5 ;  /* 0x0000065404047896 */ /* 0x010fe20008000005 */
[----:B------:R-:W-:Y:S01]  /*0710*/  BAR.SYNC.DEFER_BLOCKING 0x0 ;  /* 0x0000000000007b1d */ /* 0x000fe20000010000 */
[----:B--2---:R-:W-:-:S05]  /*0720*/  FADD R22, R16, 9.9999997473787516356e-06 ;  /* 0x3727c5ac10167421 */ /* 0x004fca0000000000 */
[----:B------:R-:W2:Y:S01]  /*0730*/  S2R R16, SR_TID.X ;  /* 0x0000000000107919 */ /* 0x000ea20000002100 */
[----:B------:R-:W4:Y:S01]  /*0740*/  MUFU.SQRT R27, R22 ;  /* 0x00000016001b7308 */ /* 0x000f220000002000 */
[--C-:B---3--:R-:W-:Y:S01]  /*0750*/  FADD R7, R7, -R26.reuse ;  /* 0x8000001a07077221 */ /* 0x108fe20000000000 */
[--C-:B------:R-:W-:Y:S01]  /*0760*/  FADD R23, R23, -R26.reuse ;  /* 0x8000001a17177221 */ /* 0x100fe20000000000 */
[--C-:B------:R-:W-:Y:S01]  /*0770*/  FADD R25, R25, -R26.reuse ;  /* 0x8000001a19197221 */ /* 0x100fe20000000000 */
[C---:B----4-:R-:W-:Y:S01]  /*0780*/  FSETP.GT.AND P0, PT, R27.reuse, 8.50705917302346158658e+37, PT ;  /* 0x7e8000001b00780b */ /* 0x050fe20003f04000 */
[--C-:B------:R-:W-:Y:S01]  /*0790*/  FADD R24, R24, -R26.reuse ;  /* 0x8000001a18187221 */ /* 0x100fe20000000000 */
[----:B------:R-:W-:Y:S01]  /*07a0*/  FSETP.GEU.AND P1, PT, R27, 1.175494350822287508e-38, PT ;  /* 0x008000001b00780b */ /* 0x000fe20003f2e000 */
[--C-:B------:R-:W-:Y:S01]  /*07b0*/  FADD R4, R4, -R26.reuse ;  /* 0x8000001a04047221 */ /* 0x100fe20000000000 */
[----:B------:R-:W-:Y:S01]  /*07c0*/  FSEL R10, R10, 1, P0 ;  /* 0x3f8000000a0a7808 */ /* 0x000fe20000000000 */
[--C-:B------:R-:W-:Y:S01]  /*07d0*/  FADD R6, R6, -R26.reuse ;  /* 0x8000001a06067221 */ /* 0x100fe20000000000 */
[--C-:B------:R-:W-:Y:S01]  /*07e0*/  FADD R5, R5, -R26.reuse ;  /* 0x8000001a05057221 */ /* 0x100fe20000000000 */
[--C-:B------:R-:W-:Y:S01]  /*07f0*/  FADD R14, R14, -R26.reuse ;  /* 0x8000001a0e0e7221 */ /* 0x100fe20000000000 */
[--C-:B------:R-:W-:Y:S01]  /*0800*/  FADD R13, R13, -R26.reuse ;  /* 0x8000001a0d0d7221 */ /* 0x100fe20000000000 */
[--C-:B------:R-:W-:Y:S01]  /*0810*/  FADD R12, R12, -R26.reuse ;  /* 0x8000001a0c0c7221 */ /* 0x100fe20000000000 */
[--C-:B------:R-:W-:Y:S01]  /*0820*/  FADD R29, R29, -R26.reuse ;  /* 0x8000001a1d1d7221 */ /* 0x100fe20000000000 */
[--C-:B-----5:R-:W-:Y:S01]  /*0830*/  FADD R17, R17, -R26.reuse ;  /* 0x8000001a11117221 */ /* 0x120fe20000000000 */
[--C-:B------:R-:W-:Y:S01]  /*0840*/  FADD R19, R19, -R26.reuse ;  /* 0x8000001a13137221 */ /* 0x100fe20000000000 */
[----:B------:R-:W-:Y:S01]  /*0850*/  @P0 FMUL R27, R27, 0.25 ;  /* 0x3e8000001b1b0820 */ /* 0x000fe20000400000 */
[----:B-1----:R-:W-:Y:S01]  /*0860*/  FADD R9, R9, -R26 ;  /* 0x8000001a09097221 */ /* 0x002fe20000000000 */
[----:B------:R-:W-:Y:S01]  /*0870*/  @!P1 FMUL R10, R10, 16777216 ;  /* 0x4b8000000a0a9820 */ /* 0x000fe20000400000 */
[----:B--2---:R-:W-:-:S02]  /*0880*/  IMAD.SHL.U32 R2, R16, 0x10, RZ ;  /* 0x0000001010027824 */ /* 0x004fc400078e00ff */
[----:B------:R-:W-:Y:S01]  /*0890*/  @!P1 FMUL R27, R27, 16777216 ;  /* 0x4b8000001b1b9820 */ /* 0x000fe20000400000 */
[----:B0-----:R-:W-:-:S03]  /*08a0*/  FADD R11, R11, -R26 ;  /* 0x8000001a0b0b7221 */ /* 0x001fc60000000000 */
[----:B------:R0:W1:Y:S01]  /*08b0*/  MUFU.RCP R8, R27 ;  /* 0x0000001b00087308 */ /* 0x0000620000001000 */
[----:B------:R-:W-:Y:S01]  /*08c0*/  LOP3.LUT R2, R2, 0xff0, RZ, 0xc0, !PT ;  /* 0x00000ff002027812 */ /* 0x000fe200078ec0ff */
[----:B0-----:R-:W-:Y:S01]  /*08d0*/  FADD R27, R28, -R26 ;  /* 0x8000001a1c1b7221 */ /* 0x001fe20000000000 */
[----:B-1----:R-:W-:Y:S02]  /*08e0*/  FMUL R8, R8, R10 ;  /* 0x0000000a08087220 */ /* 0x002fe40000400000 */
[----:B------:R-:W-:Y:S02]  /*08f0*/  LEA.HI R10, R2, UR4, RZ, 0x1e ;  /* 0x00000004020a7c11 */ /* 0x000fe4000f8ff0ff */
[C---:B------:R-:W-:Y:S01]  /*0900*/  FMUL R26, R8.reuse, R7 ;  /* 0x00000007081a7220 */ /* 0x040fe20000400000 */
[C---:B------:R-:W-:Y:S01]  /*0910*/  FMUL R28, R8.reuse, R27 ;  /* 0x0000001b081c7220 */ /* 0x040fe20000400000 */
[C---:B------:R-:W-:Y:S01]  /*0920*/  FMUL R7, R8.reuse, R23 ;  /* 0x0000001708077220 */ /* 0x040fe20000400000 */
[C---:B------:R-:W-:Y:S01]  /*0930*/  FMUL R4, R8.reuse, R4 ;  /* 0x0000000408047220 */ /* 0x040fe20000400000 */
[----:B------:R-:W-:Y:S01]  /*0940*/  FMUL R24, R8, R24 ;  /* 0x0000001808187220 */ /* 0x000fe20000400000 */
[-CC-:B------:R-:W-:Y:S01]  /*0950*/  FFMA R28, R28, R18.reuse, R15.reuse ;  /* 0x000000121c1c7223 */ /* 0x180fe2000000000f */
[-CC-:B------:R-:W-:Y:S01]  /*0960*/  FFMA R7, R7, R18.reuse, R15.reuse ;  /* 0x0000001207077223 */ /* 0x180fe2000000000f */
[-CC-:B------:R-:W-:Y:S01]  /*0970*/  FFMA R4, R4, R18.reuse, R15.reuse ;  /* 0x0000001204047223 */ /* 0x180fe2000000000f */
[--C-:B------:R-:W-:Y:S01]  /*0980*/  FFMA R24, R24, R18, R15.reuse ;  /* 0x0000001218187223 */ /* 0x100fe2000000000f */
[----:B------:R-:W-:Y:S01]  /*0990*/  IMAD R2, R2, 0x4, R10 ;  /* 0x0000000402027824 */ /* 0x000fe200078e020a */
[----:B------:R-:W-:Y:S01]  /*09a0*/  FSETP.GEU.AND P0, PT, R28, RZ, PT ;  /* 0x000000ff1c00720b */ /* 0x000fe20003f0e000 */
[C---:B------:R-:W-:Y:S01]  /*09b0*/  FMUL R22, R8.reuse, R5 ;  /* 0x0000000508167220 */ /* 0x040fe20000400000 */
[C---:B------:R-:W-:Y:S01]  /*09c0*/  FSETP.GEU.AND P1, PT, R7.reuse, RZ, PT ;  /* 0x000000ff0700720b */ /* 0x040fe20003f2e000 */
[C---:B------:R-:W-:Y:S01]  /*09d0*/  FMUL R6, R8.reuse, R6 ;  /* 0x0000000608067220 */ /* 0x040fe20000400000 */
        /* <DEDUP_REMOVED lines=8> */
[----:B------:R-:W-:Y:S01]  /*0a60*/  FMUL R8, R8, R11 ;  /* 0x0000000b08087220 */ /* 0x000fe20000400000 */
[----:B------:R-:W-:Y:S01]  /*0a70*/  FSEL R7, R7, RZ, P1 ;  /* 0x000000ff07077208 */ /* 0x000fe20000800000 */
[-CC-:B------:R-:W-:Y:S01]  /*0a80*/  FFMA R6, R6, R18.reuse, R15.reuse ;  /* 0x0000001206067223 */ /* 0x180fe2000000000f */
[----:B------:R-:W-:Y:S01]  /*0a90*/  FSEL R11, R28, RZ, P0 ;  /* 0x000000ff1c0b7208 */ /* 0x000fe20000000000 */
[-CC-:B------:R-:W-:Y:S01]  /*0aa0*/  FFMA R22, R22, R18.reuse, R15.reuse ;  /* 0x0000001216167223 */ /* 0x180fe2000000000f */
[----:B------:R-:W-:Y:S01]  /*0ab0*/  FSETP.GEU.AND P1, PT, R24, RZ, PT ;  /* 0x000000ff1800720b */ /* 0x000fe20003f2e000 */
[-CC-:B------:R-:W-:Y:S01]  /*0ac0*/  FFMA R5, R5, R18.reuse, R15.reuse ;  /* 0x0000001205057223 */ /* 0x180fe2000000000f */
[----:B------:R-:W-:Y:S01]  /*0ad0*/  FSETP.GEU.AND P0, PT, R4, RZ, PT ;  /* 0x000000ff0400720b */ /* 0x000fe20003f0e000 */
[-CC-:B------:R-:W-:Y:S01]  /*0ae0*/  FFMA R26, R26, R18.reuse, R15.reuse ;  /* 0x000000121a1a7223 */ /* 0x180fe2000000000f */
[-CC-:B------:R-:W-:Y:S01]  /*0af0*/  FFMA R14, R14, R18.reuse, R15.reuse ;  /* 0x000000120e0e7223 */ /* 0x180fe2000000000f */
[-CC-:B------:R-:W-:Y:S01]  /*0b00*/  FFMA R20, R20, R18.reuse, R15.reuse ;  /* 0x0000001214147223 */ /* 0x180fe2000000000f */
[-CC-:B------:R-:W-:Y:S01]  /*0b10*/  FFMA R12, R12, R18.reuse, R15.reuse ;  /* 0x000000120c0c7223 */ /* 0x180fe2000000000f */
[-CC-:B------:R-:W-:Y:S01]  /*0b20*/  FFMA R10, R10, R18.reuse, R15.reuse ;  /* 0x000000120a0a7223 */ /* 0x180fe2000000000f */
[-CC-:B------:R-:W-:Y:S01]  /*0b30*/  FFMA R17, R17, R18.reuse, R15.reuse ;  /* 0x0000001211117223 */ /* 0x180fe2000000000f */
[-CC-:B------:R-:W-:Y:S01]  /*0b40*/  FFMA R19, R19, R18.reuse, R15.reuse ;  /* 0x0000001213137223 */ /* 0x180fe2000000000f */
[-CC-:B------:R-:W-:Y:S01]  /*0b50*/  FFMA R9, R9, R18.reuse, R15.reuse ;  /* 0x0000001209097223 */ /* 0x180fe2000000000f */
[----:B------:R-:W-:Y:S01]  /*0b60*/  FFMA R8, R8, R18, R15 ;  /* 0x0000001208087223 */ /* 0x000fe2000000000f */
[----:B------:R-:W-:Y:S01]  /*0b70*/  FSEL R13, R24, RZ, P1 ;  /* 0x000000ff180d7208 */ /* 0x000fe20000800000 */
[----:B------:R0:W-:Y:S01]  /*0b80*/  STS [R2+0x4], R7 ;  /* 0x0000040702007388 */ /* 0x0001e20000000800 */
[----:B------:R-:W-:Y:S01]  /*0b90*/  FSEL R15, R4, RZ, P0 ;  /* 0x000000ff040f7208 */ /* 0x000fe20000000000 */
[----:B------:R-:W-:Y:S01]  /*0ba0*/  IMAD.SHL.U32 R4, R16, 0x4, RZ ;  /* 0x0000000410047824 */ /* 0x000fe200078e00ff */
[----:B------:R-:W-:Y:S01]  /*0bb0*/  FSETP.GEU.AND P1, PT, R6, RZ, PT ;  /* 0x000000ff0600720b */ /* 0x000fe20003f2e000 */
[----:B------:R1:W-:Y:S01]  /*0bc0*/  STS [R2+0x8], R11 ;  /* 0x0000080b02007388 */ /* 0x0003e20000000800 */
[----:B------:R-:W-:-:S02]  /*0bd0*/  FSETP.GEU.AND P0, PT, R22, RZ, PT ;  /* 0x000000ff1600720b */ /* 0x000fc40003f0e000 */
[----:B------:R-:W-:Y:S01]  /*0be0*/  FSETP.GEU.AND P2, PT, R26, RZ, PT ;  /* 0x000000ff1a00720b */ /* 0x000fe20003f4e000 */
[----:B------:R2:W-:Y:S01]  /*0bf0*/  STS [R2+0xc], R13 ;  /* 0x00000c0d02007388 */ /* 0x0005e20000000800 */
[----:B------:R-:W-:Y:S02]  /*0c00*/  FSEL R25, R6, RZ, P1 ;  /* 0x000000ff06197208 */ /* 0x000fe40000800000 */
[----:B0-----:R-:W-:Y:S01]  /*0c10*/  FSEL R7, R22, RZ, P0 ;  /* 0x000000ff16077208 */ /* 0x001fe20000000000 */
[----:B------:R0:W-:Y:S01]  /*0c20*/  STS [R2+0x10], R15 ;  /* 0x0000100f02007388 */ /* 0x0001e20000000800 */
[----:B------:R-:W-:Y:S02]  /*0c30*/  FSETP.GEU.AND P1, PT, R14, RZ, PT ;  /* 0x000000ff0e00720b */ /* 0x000fe40003f2e000 */
[----:B------:R-:W-:Y:S01]  /*0c40*/  FSETP.GEU.AND P0, PT, R20, RZ, PT ;  /* 0x000000ff1400720b */ /* 0x000fe20003f0e000 */
[----:B------:R-:W-:Y:S01]  /*0c50*/  STS [R2+0x1c], R7 ;  /* 0x00001c0702007388 */ /* 0x000fe20000000800 */
[----:B------:R-:W-:-:S02]  /*0c60*/  FSEL R23, R26, RZ, P2 ;  /* 0x000000ff1a177208 */ /* 0x000fc40001000000 */
[----:B-1----:R-:W-:Y:S01]  /*0c70*/  FSEL R11, R14, RZ, P1 ;  /* 0x000000ff0e0b7208 */ /* 0x002fe20000800000 */
[----:B------:R-:W-:Y:S01]  /*0c80*/  STS [R2+0x18], R25 ;  /* 0x0000181902007388 */ /* 0x000fe20000000800 */
[----:B--2---:R-:W-:Y:S01]  /*0c90*/  FSEL R13, R20, RZ, P0 ;  /* 0x000000ff140d7208 */ /* 0x004fe20000000000 */
[----:B------:R-:W-:Y:S01]  /*0ca0*/  IMAD.HI R20, R21, 0x2aaaaaab, RZ ;  /* 0x2aaaaaab15147827 */ /* 0x000fe200078e02ff */
[----:B------:R-:W-:Y:S01]  /*0cb0*/  FSETP.GEU.AND P1, PT, R10, RZ, PT ;  /* 0x000000ff0a00720b */ /* 0x000fe20003f2e000 */
[----:B------:R1:W-:Y:S01]  /*0cc0*/  STS [R2+0x14], R23 ;  /* 0x0000141702007388 */ /* 0x0003e20000000800 */
[C---:B------:R-:W-:Y:S02]  /*0cd0*/  FSETP.GEU.AND P0, PT, R9.reuse, RZ, PT ;  /* 0x000000ff0900720b */ /* 0x040fe40003f0e000 */
[----:B------:R-:W-:Y:S01]  /*0ce0*/  FSETP.GEU.AND P2, PT, R12, RZ, PT ;  /* 0x000000ff0c00720b */ /* 0x000fe20003f4e000 */
[----:B------:R-:W-:Y:S01]  /*0cf0*/  STS [R2+0x20], R11 ;  /* 0x0000200b02007388 */ /* 0x000fe20000000800 */
[----:B------:R-:W-:-:S02]  /*0d00*/  FSEL R9, R9, RZ, P0 ;  /* 0x000000ff09097208 */ /* 0x000fc40000000000 */
[----:B------:R-:W-:Y:S01]  /*0d10*/  FSETP.GEU.AND P0, PT, R17, RZ, PT ;  /* 0x000000ff1100720b */ /* 0x000fe20003f0e000 */
[----:B------:R-:W-:Y:S01]  /*0d20*/  STS [R2+0x24], R13 ;  /* 0x0000240d02007388 */ /* 0x000fe20000000800 */
[----:B0-----:R-:W-:Y:S02]  /*0d30*/  FSEL R15, R12, RZ, P2 ;  /* 0x000000ff0c0f7208 */ /* 0x001fe40001000000 */
[----:B-1----:R-:W-:Y:S01]  /*0d40*/  FSEL R23, R10, RZ, P1 ;  /* 0x000000ff0a177208 */ /* 0x002fe20000800000 */
[----:B------:R0:W-:Y:S01]  /*0d50*/  STS [R2+0x38], R9 ;  /* 0x0000380902007388 */ /* 0x0001e20000000800 */
[----:B------:R-:W-:Y:S02]  /*0d60*/  FSETP.GEU.AND P1, PT, R19, RZ, PT ;  /* 0x000000ff1300720b */ /* 0x000fe40003f2e000 */
[----:B------:R-:W-:Y:S01]  /*0d70*/  FSEL R7, R17, RZ, P0 ;  /* 0x000000ff11077208 */ /* 0x000fe20000000000 */
[----:B------:R-:W-:Y:S01]  /*0d80*/  STS [R2+0x28], R15 ;  /* 0x0000280f02007388 */ /* 0x000fe20000000800 */
[----:B------:R-:W-:-:S02]  /*0d90*/  FSEL R19, R19, RZ, P1 ;  /* 0x000000ff13137208 */ /* 0x000fc40000800000 */
[C---:B------:R-:W-:Y:S01]  /*0da0*/  FSETP.GEU.AND P1, PT, R5.reuse, RZ, PT ;  /* 0x000000ff0500720b */ /* 0x040fe20003f2e000 */
[----:B------:R-:W-:Y:S01]  /*0db0*/  STS [R2+0x2c], R23 ;  /* 0x00002c1702007388 */ /* 0x000fe20000000800 */
[C---:B------:R-:W-:Y:S02]  /*0dc0*/  FSETP.GEU.AND P0, PT, R8.reuse, RZ, PT ;  /* 0x000000ff0800720b */ /* 0x040fe40003f0e000 */
[----:B------:R-:W-:Y:S01]  /*0dd0*/  FSEL R5, R5, RZ, P1 ;  /* 0x000000ff05057208 */ /* 0x000fe20000800000 */
[----:B------:R-:W-:Y:S01]  /*0de0*/  STS [R2+0x34], R19 ;  /* 0x0000341302007388 */ /* 0x000fe20000000800 */
[----:B0-----:R-:W-:Y:S02]  /*0df0*/  FSEL R9, R8, RZ, P0 ;  /* 0x000000ff08097208 */ /* 0x001fe40000000000 */
[----:B------:R-:W-:Y:S01]  /*0e00*/  LOP3.LUT R17, R4, 0x3fc, RZ, 0xc0, !PT ;  /* 0x000003fc04117812 */ /* 0x000fe200078ec0ff */
[----:B------:R-:W-:Y:S01]  /*0e10*/  STS [R2+0x30], R7 ;  /* 0x0000300702007388 */ /* 0x000fe20000000800 */
[----:B------:R-:W-:-:S02]  /*0e20*/  LOP3.LUT R16, R16, 0xfc, RZ, 0xc0, !PT ;  /* 0x000000fc10107812 */ /* 0x000fc400078ec0ff */
[C---:B------:R-:W-:Y:S01]  /*0e30*/  LOP3.LUT R4, R17.reuse, 0x400, RZ, 0xfc, !PT ;  /* 0x0000040011047812 */ /* 0x040fe200078efcff */
[----:B------:R-:W-:Y:S01]  /*0e40*/  STS [R2], R5 ;  /* 0x0000000502007388 */ /* 0x000fe20000000800 */
[----:B------:R-:W-:Y:S02]  /*0e50*/  LOP3.LUT R6, R17, 0x800, RZ, 0xfc, !PT ;  /* 0x0000080011067812 */ /* 0x000fe400078efcff */
[----:B------:R-:W-:Y:S01]  /*0e60*/  SHF.R.U32.HI R4, RZ, 0x2, R4 ;  /* 0x00000002ff047819 */ /* 0x000fe20000011604 */
[----:B------:R0:W-:Y:S01]  /*0e70*/  STS [R2+0x3c], R9 ;  /* 0x00003c0902007388 */ /* 0x0001e20000000800 */
[----:B------:R-:W-:Y:S02]  /*0e80*/  SHF.R.U32.HI R6, RZ, 0x2, R6 ;  /* 0x00000002ff067819 */ /* 0x000fe40000011606 */
[----:B------:R-:W-:Y:S02]  /*0e90*/  LOP3.LUT R4, R4, 0x1fc, RZ, 0xc0, !PT ;  /* 0x000001fc04047812 */ /* 0x000fe400078ec0ff */
[----:B------:R-:W-:-:S02]  /*0ea0*/  LOP3.LUT R6, R6, 0x2fc, RZ, 0xc0, !PT ;  /* 0x000002fc06067812 */ /* 0x000fc400078ec0ff */
[----:B------:R-:W-:Y:S01]  /*0eb0*/  IADD3 R16, R16, UR4, RZ ;  /* 0x0000000410107c10 */ /* 0x000fe2000fffe0ff */
[----:B------:R-:W-:Y:S01]  /*0ec0*/  VIADD R4, R4, UR4 ;  /* 0x0000000404047c36 */ /* 0x000fe20008000000 */
[----:B------:R-:W-:Y:S01]  /*0ed0*/  IADD3 R6, R6, UR4, RZ ;  /* 0x0000000406067c10 */ /* 0x000fe2000fffe0ff */
[----:B0-----:R-:W0:Y:S01]  /*0ee0*/  LDC.64 R2, c[0x0][0x238] ;  /* 0x00008e00ff027b82 */ /* 0x001e220000000a00 */
[----:B------:R-:W-:Y:S01]  /*0ef0*/  LOP3.LUT R18, R21, 0x40, RZ, 0xfc, !PT ;  /* 0x0000004015127812 */ /* 0x000fe200078efcff */
[----:B------:R-:W-:-:S06]  /*0f00*/  IMAD R22, R17, 0x4, R16 ;  /* 0x0000000411167824 */ /* 0x000fcc00078e0210 */
[----:B------:R-:W-:Y:S01]  /*0f10*/  BAR.SYNC.DEFER_BLOCKING 0x0 ;  /* 0x0000000000007b1d */ /* 0x000fe20000010000 */
[----:B------:R-:W-:Y:S01]  /*0f20*/  IMAD R24, R17, 0x4, R4 ;  /* 0x0000000411187824 */ /* 0x000fe200078e0204 */
[----:B------:R-:W-:Y:S01]  /*0f30*/  LOP3.LUT R16, R21, 0x80, RZ, 0xfc, !PT ;  /* 0x0000008015107812 */ /* 0x000fe200078efcff */
[----:B------:R-:W-:Y:S01]  /*0f40*/  IMAD R26, R17, 0x4, R6 ;  /* 0x00000004111a7824 */ /* 0x000fe200078e0206 */
[----:B------:R-:W-:Y:S01]  /*0f50*/  SHF.R.U32.HI R19, RZ, 0x1f, R20 ;  /* 0x0000001fff137819 */ /* 0x000fe20000011614 */
[----:B------:R-:W-:Y:S01]  /*0f60*/  IMAD.HI R23, R18, 0x2aaaaaab, RZ ;  /* 0x2aaaaaab12177827 */ /* 0x000fe200078e02ff */
[----:B------:R-:W-:Y:S02]  /*0f70*/  ISETP.GE.AND P0, PT, R0, 0xc4, PT ;  /* 0x000000c40000780c */ /* 0x000fe40003f06270 */
[----:B------:R-:W-:Y:S01]  /*0f80*/  LEA.HI.SX32 R20, R20, R19, 0x1c ;  /* 0x0000001314147211 */ /* 0x000fe200078fe2ff */
[----:B------:R-:W-:Y:S01]  /*0f90*/  IMAD.HI R19, R16, 0x2aaaaaab, RZ ;  /* 0x2aaaaaab10137827 */ /* 0x000fe200078e02ff */
[----:B------:R-:W-:-:S02]  /*0fa0*/  ISETP.LT.AND P3, PT, R21, 0x180, !P0 ;  /* 0x000001801500780c */ /* 0x000fc40004761270 */
[----:B------:R-:W-:Y:S01]  /*0fb0*/  ISETP.LT.AND P1, PT, R16, 0x180, !P0 ;  /* 0x000001801000780c */ /* 0x000fe20004721270 */
[----:B------:R-:W-:Y:S01]  /*0fc0*/  IMAD R25, R20, -0x60, R21 ;  /* 0xffffffa014197824 */ /* 0x000fe200078e0215 */
[----:B------:R-:W-:Y:S02]  /*0fd0*/  LOP3.LUT R21, R21, 0xc0, RZ, 0xfc, !PT ;  /* 0x000000c015157812 */ /* 0x000fe400078efcff */
[----:B------:R-:W-:Y:S01]  /*0fe0*/  ISETP.LT.AND P2, PT, R18, 0x180, !P0 ;  /* 0x000001801200780c */ /* 0x000fe20004741270 */
[----:B------:R-:W-:Y:S01]  /*0ff0*/  IMAD R25, R25, 0xc4, R0 ;  /* 0x000000c419197824 */ /* 0x000fe200078e0200 */
[----:B------:R-:W-:-:S03]  /*1000*/  ISETP.LT.AND P0, PT, R21, 0x180, !P0 ;  /* 0x000001801500780c */ /* 0x000fc60004701270 */
[----:B------:R-:W-:Y:S01]  /*1010*/  IMAD R25, R20, 0x7a80, R25 ;  /* 0x00007a8014197824 */ /* 0x000fe200078e0219 */
[C---:B------:R-:W-:Y:S01]  /*1020*/  LOP3.LUT R20, R17.reuse, 0xc00, RZ, 0xfc, !PT ;  /* 0x00000c0011147812 */ /* 0x040fe200078efcff */
[----:B------:R-:W-:Y:S03]  /*1030*/  LDS R4, [R22] ;  /* 0x0000000016047984 */ /* 0x000fe60000000800 */
[----:B------:R-:W-:Y:S01]  /*1040*/  SHF.R.U32.HI R20, RZ, 0x2, R20 ;  /* 0x00000002ff147819 */ /* 0x000fe20000011614 */
[----:B------:R-:W-:Y:S03]  /*1050*/  LDS R5, [R22+0x4] ;  /* 0x0000040016057984 */ /* 0x000fe60000000800 */
[----:B------:R-:W-:Y:S01]  /*1060*/  LOP3.LUT R20, R20, 0x3fc, RZ, 0xc0, !PT ;  /* 0x000003fc14147812 */ /* 0x000fe200078ec0ff */
[----:B------:R-:W-:Y:S03]  /*1070*/  LDS R6, [R22+0x8] ;  /* 0x0000080016067984 */ /* 0x000fe60000000800 */
[----:B------:R-:W-:Y:S01]  /*1080*/  IADD3 R20, R20, UR4, RZ ;  /* 0x0000000414147c10 */ /* 0x000fe2000fffe0ff */
[----:B------:R1:W2:Y:S04]  /*1090*/  LDS R7, [R22+0xc] ;  /* 0x00000c0016077984 */ /* 0x0002a80000000800 */
[----:B------:R-:W-:Y:S01]  /*10a0*/  IMAD R20, R17, 0x4, R20 ;  /* 0x0000000411147824 */ /* 0x000fe200078e0214 */
[----:B------:R-:W-:Y:S04]  /*10b0*/  LDS R8, [R24+0x1000] ;  /* 0x0010000018087984 */ /* 0x000fe80000000800 */
[----:B------:R-:W-:Y:S01]  /*10c0*/  LDS R9, [R24+0x1004] ;  /* 0x0010040018097984 */ /* 0x000fe20000000800 */
[----:B-1----:R-:W-:-:S03]  /*10d0*/  SHF.R.U32.HI R22, RZ, 0x1f, R19 ;  /* 0x0000001fff167819 */ /* 0x002fc60000011613 */
[----:B------:R-:W-:Y:S01]  /*10e0*/  LDS R10, [R24+0x1008] ;  /* 0x00100800180a7984 */ /* 0x000fe20000000800 */
[----:B------:R-:W-:-:S03]  /*10f0*/  LEA.HI.SX32 R19, R19, R22, 0x1c ;  /* 0x0000001613137211 */ /* 0x000fc600078fe2ff */
[----:B------:R1:W3:Y:S02]  /*1100*/  LDS R11, [R24+0x100c] ;  /* 0x00100c00180b7984 */ /* 0x0002e40000000800 */
[----:B------:R-:W-:Y:S02]  /*1110*/  IMAD R27, R19, -0x60, R16 ;  /* 0xffffffa0131b7824 */ /* 0x000fe400078e0210 */
[----:B------:R-:W-:Y:S04]  /*1120*/  LDS R12, [R26+0x2000] ;  /* 0x002000001a0c7984 */ /* 0x000fe80000000800 */
[----:B------:R-:W-:Y:S01]  /*1130*/  LDS R13, [R26+0x2004] ;  /* 0x002004001a0d7984 */ /* 0x000fe20000000800 */
[----:B-1----:R-:W-:-:S03]  /*1140*/  SHF.R.U32.HI R24, RZ, 0x1f, R23 ;  /* 0x0000001fff187819 */ /* 0x002fc60000011617 */
[----:B------:R-:W-:Y:S01]  /*1150*/  LDS R14, [R26+0x2008] ;  /* 0x002008001a0e7984 */ /* 0x000fe20000000800 */
[----:B------:R-:W-:-:S03]  /*1160*/  LEA.HI.SX32 R23, R23, R24, 0x1c ;  /* 0x0000001817177211 */ /* 0x000fc600078fe2ff */
[----:B------:R-:W1:Y:S02]  /*1170*/  LDS R15, [R26+0x200c] ;  /* 0x00200c001a0f7984 */ /* 0x000e640000000800 */
[----:B------:R-:W-:Y:S02]  /*1180*/  IMAD R29, R23, -0x60, R18 ;  /* 0xffffffa0171d7824 */ /* 0x000fe400078e0212 */
[--C-:B------:R-:W-:Y:S02]  /*1190*/  IMAD R18, R27, 0xc4, R0.reuse ;  /* 0x000000c41b127824 */ /* 0x100fe400078e0200 */
[----:B------:R-:W-:Y:S02]  /*11a0*/  IMAD R16, R29, 0xc4, R0 ;  /* 0x000000c41d107824 */ /* 0x000fe400078e0200 */
[----:B------:R-:W-:Y:S02]  /*11b0*/  IMAD R27, R19, 0x7a80, R18 ;  /* 0x00007a80131b7824 */ /* 0x000fe400078e0212 */
[----:B------:R-:W-:-:S02]  /*11c0*/  IMAD R23, R23, 0x7a80, R16 ;  /* 0x00007a8017177824 */ /* 0x000fc400078e0210 */
[----:B0-----:R-:W-:-:S04]  /*11d0*/  IMAD.WIDE R18, R25, 0x4, R2 ;  /* 0x0000000419127825 */ /* 0x001fc800078e0202 */
[--C-:B------:R-:W-:Y:S01]  /*11e0*/  IMAD.WIDE R22, R23, 0x4, R2.reuse ;  /* 0x0000000417167825 */ /* 0x100fe200078e0202 */
[----:B--2---:R0:W-:Y:S03]  /*11f0*/  @P3 STG.E.128 desc[UR6][R18.64], R4 ;  /* 0x0000000412003986 */ /* 0x0041e6000c101d06 */
[----:B------:R-:W-:Y:S01]  /*1200*/  IMAD.WIDE R24, R27, 0x4, R2 ;  /* 0x000000041b187825 */ /* 0x000fe200078e0202 */
[----:B---3--:R0:W-:Y:S04]  /*1210*/  @P2 STG.E.128 desc[UR6][R22.64], R8 ;  /* 0x0000000816002986 */ /* 0x0081e8000c101d06 */
[----:B-1----:R0:W-:Y:S02]  /*1220*/  @P1 STG.E.128 desc[UR6][R24.64], R12 ;  /* 0x0000000c18001986 */ /* 0x0021e4000c101d06 */
[----:B0-----:R-:W-:Y:S05]  /*1230*/  @!P0 EXIT ;  /* 0x000000000000894d */ /* 0x001fea0003800000 */
[----:B0-----:R-:W-:Y:S01]  /*1240*/  LDS R4, [R20+0x3000] ;  /* 0x0030000014047984 */ /* 0x001fe20000000800 */
[----:B------:R-:W-:-:S03]  /*1250*/  IMAD.HI R8, R21, 0x2aaaaaab, RZ ;  /* 0x2aaaaaab15087827 */ /* 0x000fc600078e02ff */
[----:B------:R-:W-:Y:S02]  /*1260*/  LDS R5, [R20+0x3004] ;  /* 0x0030040014057984 */ /* 0x000fe40000000800 */
[----:B------:R-:W-:Y:S02]  /*1270*/  SHF.R.U32.HI R9, RZ, 0x1f, R8 ;  /* 0x0000001fff097819 */ /* 0x000fe40000011608 */
[----:B------:R-:W-:Y:S02]  /*1280*/  LDS R6, [R20+0x3008] ;  /* 0x0030080014067984 */ /* 0x000fe40000000800 */
[----:B------:R-:W-:Y:S02]  /*1290*/  LEA.HI.SX32 R8, R8, R9, 0x1c ;  /* 0x0000000908087211 */ /* 0x000fe400078fe2ff */
[----:B------:R-:W0:Y:S03]  /*12a0*/  LDS R7, [R20+0x300c] ;  /* 0x00300c0014077984 */ /* 0x000e260000000800 */
[----:B------:R-:W-:-:S04]  /*12b0*/  IMAD R21, R8, -0x60, R21 ;  /* 0xffffffa008157824 */ /* 0x000fc800078e0215 */
[----:B------:R-:W-:-:S04]  /*12c0*/  IMAD R21, R21, 0xc4, R0 ;  /* 0x000000c415157824 */ /* 0x000fc800078e0200 */
[----:B------:R-:W-:-:S04]  /*12d0*/  IMAD R21, R8, 0x7a80, R21 ;  /* 0x00007a8008157824 */ /* 0x000fc800078e0215 */
[----:B------:R-:W-:-:S05]  /*12e0*/  IMAD.WIDE R2, R21, 0x4, R2 ;  /* 0x0000000415027825 */ /* 0x000fca00078e0202 */
[----:B0-----:R-:W-:Y:S01]  /*12f0*/  STG.E.128 desc[UR6][R2.64], R4 ;  /* 0x0000000402007986 */ /* 0x001fe2000c101d06 */
[----:B------:R-:W-:Y:S05]  /*1300*/  EXIT ;  /* 0x000000000000794d */ /* 0x000fea0003800000 */
.L_x_0:
[----:B------:R-:W-:-:S00]  /*1310*/  BRA `(.L_x_0) ;  /* 0xfffffffc00fc7947 */ /* 0x000fc0000383ffff */
[----:B------:R-:W-:-:S00]  /*1320*/  NOP ;  /* 0x0000000000007918 */ /* 0x000fc00000000000 */
        /* <DEDUP_REMOVED lines=13> */
.L_x_1:


//--------------------- .nv.global.init           --------------------------
	.section	.nv.global.init,"aw",@progbits
.nv.global.init:
	.type		_$_str,@object
	.size		_$_str,(_$_str_$_2 - _$_str)
_$_str:
        /*0000*/ 	.byte	0x5f, 0x5f, 0x43, 0x55, 0x44, 0x41, 0x5f, 0x46, 0x54, 0x5a, 0x00
	.type		_$_str_$_2,@object
	.size		_$_str_$_2,(.L_1 - _$_str_$_2)
_$_str_$_2:
        /*000b*/ 	.byte	0x5f, 0x5f, 0x43, 0x55, 0x44, 0x41, 0x5f, 0x50, 0x52, 0x45, 0x43, 0x5f, 0x53, 0x51, 0x52, 0x54
        /*001b*/ 	.byte	0x00
.L_1:


//--------------------- .nv.shared.triton_poi_fused__native_batch_norm_legit_no_training_relu_11 --------------------------
	.section	.nv.shared.triton_poi_fused__native_batch_norm_legit_no_training_relu_11,"aw",@nobits
	.sectionflags	@""
	.align	16
	.zero		1024


//--------------------- .nv.constant0.triton_poi_fused__native_batch_norm_legit_no_training_relu_11 --------------------------
	.section	.nv.constant0.triton_poi_fused__native_batch_norm_legit_no_training_relu_11,"a",@progbits
	.sectionflags	@""
	.align	4
.nv.constant0.triton_poi_fused__native_batch_norm_legit_no_training_relu_11:
	.zero		584
